//
// Generated by NVIDIA NVVM Compiler
//
// Compiler Build ID: CL-36424714
// Cuda compilation tools, release 13.0, V13.0.88
// Based on NVVM 20.0.0
//

.version 9.0
.target sm_100
.address_size 64

	// .globl	_Z13outputFromGPUv
.extern .func  (.param .b32 func_retval0) vprintf
(
	.param .b64 vprintf_param_0,
	.param .b64 vprintf_param_1
)
;
.global .align 1 .b8 $str[27] = {72, 101, 108, 108, 111, 32, 87, 111, 114, 108, 100, 32, 102, 114, 111, 109, 32, 116, 104, 101, 32, 71, 80, 85, 33, 10};

.visible .entry _Z13outputFromGPUv()
{
	.reg .b32 	%r<3>;
	.reg .b64 	%rd<3>;

	mov.u64 	%rd1, $str;
	cvta.global.u64 	%rd2, %rd1;
	{ // callseq 0, 0
	.param .b64 param0;
	st.param.b64 	[param0], %rd2;
	.param .b64 param1;
	st.param.b64 	[param1], 0;
	.param .b32 retval0;
	call.uni (retval0), 
	vprintf, 
	(
	param0, 
	param1
	);
	ld.param.b32 	%r1, [retval0];
	} // callseq 0
	ret;

}


// ===== COMPILED SASS (sm_100) =====

	.target	sm_100

	.elftype	@"ET_EXEC"


//--------------------- .note.nv.tkinfo           --------------------------
	.section	.note.nv.tkinfo,"",@"SHT_NOTE"
	.sectionflags	@"SHF_NOTE_NV_TKINFO"
	.tkinfo
        /*0018*/ 	.word	0x00000002
        /*0030*/ 	.string	""
        /*0030*/ 	.string	"ptxas"
        /*0030*/ 	.string	"Cuda compilation tools, release 13.0, V13.0.88"
        /*0030*/ 	.string	"Build cuda_13.0.r13.0/compiler.36424714_0"
        /*0030*/ 	.string	"-arch sm_100 -m 64 "



//--------------------- .note.nv.cuinfo           --------------------------
	.section	.note.nv.cuinfo,"",@"SHT_NOTE"
	.sectionflags	@"SHF_NOTE_NV_CUINFO"
        /*0018*/ 	.short	0x0002
        /*001a*/ 	.short	0x0064
        /*001c*/ 	.short	0x0082
	.zero		2


//--------------------- .nv.info                  --------------------------
	.section	.nv.info,"",@"SHT_CUDA_INFO"
	.align	4


	//----- nvinfo : EIATTR_REGCOUNT
	.align		4
        /*0000*/ 	.byte	0x04, 0x2f
        /*0002*/ 	.short	(.L_2 - .L_1)
	.align		4
.L_1:
        /*0004*/ 	.word	index@(_Z13outputFromGPUv)
        /*0008*/ 	.word	0x00000018


	//----- nvinfo : EIATTR_FRAME_SIZE
	.align		4
.L_2:
        /*000c*/ 	.byte	0x04, 0x11
        /*000e*/ 	.short	(.L_4 - .L_3)
	.align		4
.L_3:
        /*0010*/ 	.word	index@(_Z13outputFromGPUv)
        /*0014*/ 	.word	0x00000000


	//----- nvinfo : EIATTR_MIN_STACK_SIZE
	.align		4
.L_4:
        /*0018*/ 	.byte	0x04, 0x12
        /*001a*/ 	.short	(.L_6 - .L_5)
	.align		4
.L_5:
        /*001c*/ 	.word	index@(_Z13outputFromGPUv)
        /*0020*/ 	.word	0x00000000
.L_6:


//--------------------- .nv.compat                --------------------------
	.section	.nv.compat,"",@"SHT_CUDA_COMPAT_INFO"
	.align	4
        /*0000*/ 	.byte	0x02, 0x09, 0x00, 0x00, 0x02, 0x02, 0x01, 0x00, 0x02, 0x05, 0x05, 0x00, 0x03, 0x07, 0x01, 0x01
        /*0010*/ 	.byte	0x02, 0x03, 0x00, 0x00, 0x02, 0x06, 0x01, 0x00, 0x04, 0x0b, 0x08, 0x00, 0x09, 0x00, 0x00, 0x00
        /*0020*/ 	.byte	0x00, 0x00, 0x00, 0x00


//--------------------- .nv.info._Z13outputFromGPUv --------------------------
	.section	.nv.info._Z13outputFromGPUv,"",@"SHT_CUDA_INFO"
	.sectionflags	@""
	.align	4


	//----- nvinfo : EIATTR_CUDA_API_VERSION
	.align		4
        /*0000*/ 	.byte	0x04, 0x37
        /*0002*/ 	.short	(.L_8 - .L_7)
.L_7:
        /*0004*/ 	.word	0x00000082


	//----- nvinfo : EIATTR_SPARSE_MMA_MASK
	.align		4
.L_8:
        /*0008*/ 	.byte	0x03, 0x50
        /*000a*/ 	.short	0x0000


	//----- nvinfo : EIATTR_MAXREG_COUNT
	.align		4
        /*000c*/ 	.byte	0x03, 0x1b
        /*000e*/ 	.short	0x00ff


	//----- nvinfo : EIATTR_EXTERNS
	.align		4
        /*0010*/ 	.byte	0x04, 0x0f
        /*0012*/ 	.short	(.L_10 - .L_9)


	//   ....[0]....
	.align		4
.L_9:
        /*0014*/ 	.word	index@(vprintf)


	//----- nvinfo : EIATTR_MERCURY_ISA_VERSION
	.align		4
.L_10:
        /*0018*/ 	.byte	0x03, 0x5f
        /*001a*/ 	.short	0x0101


	//----- nvinfo : EIATTR_VRC_CTA_INIT_COUNT
	.align		4
        /*001c*/ 	.byte	0x02, 0x4a
	.zero		1
	.zero		1


	//----- nvinfo : EIATTR_SYSCALL_OFFSETS
	.align		4
        /*0020*/ 	.byte	0x04, 0x46
        /*0022*/ 	.short	(.L_12 - .L_11)


	//   ....[0]....
.L_11:
        /*0024*/ 	.word	0x00000080


	//----- nvinfo : EIATTR_EXIT_INSTR_OFFSETS
	.align		4
.L_12:
        /*0028*/ 	.byte	0x04, 0x1c
        /*002a*/ 	.short	(.L_14 - .L_13)


	//   ....[0]....
.L_13:
        /*002c*/ 	.word	0x00000090


	//----- nvinfo : EIATTR_SW_WAR
	.align		4
.L_14:
        /*0030*/ 	.byte	0x04, 0x36
        /*0032*/ 	.short	(.L_16 - .L_15)
.L_15:
        /*0034*/ 	.word	0x00000008
.L_16:


//--------------------- .nv.callgraph             --------------------------
	.section	.nv.callgraph,"",@"SHT_CUDA_CALLGRAPH"
	.align	4
	.sectionentsize	8
	.align		4
        /*0000*/ 	.word	0x00000000
	.align		4
        /*0004*/ 	.word	0xffffffff
	.align		4
        /*0008*/ 	.word	index@(_Z13outputFromGPUv)
	.align		4
        /*000c*/ 	.word	index@(vprintf)
	.align		4
        /*0010*/ 	.word	0x00000000
	.align		4
        /*0014*/ 	.word	0xfffffffe
	.align		4
        /*0018*/ 	.word	0x00000000
	.align		4
        /*001c*/ 	.word	0xfffffffd
	.align		4
        /*0020*/ 	.word	0x00000000
	.align		4
        /*0024*/ 	.word	0xfffffffc


//--------------------- .nv.constant4             --------------------------
	.section	.nv.constant4,"a",@progbits
	.align	8
	.align		8
.nv.constant4:
        /*0000*/ 	.dword	vprintf
	.align		8
        /*0008*/ 	.dword	$str


//--------------------- .text._Z13outputFromGPUv  --------------------------
	.section	.text._Z13outputFromGPUv,"ax",@progbits
	.align	128
        .global         _Z13outputFromGPUv
        .type           _Z13outputFromGPUv,@function
        .size           _Z13outputFromGPUv,(.L_x_2 - _Z13outputFromGPUv)
        .other          _Z13outputFromGPUv,@"STO_CUDA_ENTRY STV_DEFAULT"
_Z13outputFromGPUv:
.text._Z13outputFromGPUv:
[----:B------:R-:W0:Y:S01]  /*0000*/  LDC R1, c[0x0][0x37c] ;  /* 0x0000df00ff017b82 */ /* 0x000e220000000800 */
[----:B------:R-:W-:Y:S01]  /*0010*/  MOV R0, 0x0 ;  /* 0x0000000000007802 */ /* 0x000fe20000000f00 */
[----:B------:R-:W1:Y:S01]  /*0020*/  LDCU.64 UR4, c[0x4][0x8] ;  /* 0x01000100ff0477ac */ /* 0x000e620008000a00 */
[----:B------:R-:W-:-:S05]  /*0030*/  CS2R R6, SRZ ;  /* 0x0000000000067805 */ /* 0x000fca000001ff00 */
[----:B------:R2:W3:Y:S01]  /*0040*/  LDC.64 R2, c[0x4][R0] ;  /* 0x0100000000027b82 */ /* 0x0004e20000000a00 */
[----:B-1----:R-:W-:Y:S02]  /*0050*/  IMAD.U32 R4, RZ, RZ, UR4 ;  /* 0x00000004ff047e24 */ /* 0x002fe4000f8e00ff */
[----:B--2---:R-:W-:-:S07]  /*0060*/  IMAD.U32 R5, RZ, RZ, UR5 ;  /* 0x00000005ff057e24 */ /* 0x004fce000f8e00ff */
[----:B------:R-:W-:-:S07]  /*0070*/  LEPC R20, `(.L_x_0) ;  /* 0x000000001014794e */ /* 0x000fce0000000000 */
[----:B0--3--:R-:W-:Y:S05]  /*0080*/  CALL.ABS.NOINC R2 ;  /* 0x0000000002007343 */ /* 0x009fea0003c00000 */
.L_x_0:
[----:B------:R-:W-:Y:S05]  /*0090*/  EXIT ;  /* 0x000000000000794d */ /* 0x000fea0003800000 */
.L_x_1:
[----:B------:R-:W-:-:S00]  /*00a0*/  BRA `(.L_x_1) ;  /* 0xfffffffc00fc7947 */ /* 0x000fc0000383ffff */
[----:B------:R-:W-:-:S00]  /*00b0*/  NOP ;  /* 0x0000000000007918 */ /* 0x000fc00000000000 */
        /* <DEDUP_REMOVED lines=12> */
.L_x_2:


//--------------------- .nv.global.init           --------------------------
	.section	.nv.global.init,"aw",@progbits
.nv.global.init:
	.type		$str,@object
	.size		$str,(.L_0 - $str)
$str:
        /*0000*/ 	.byte	0x48, 0x65, 0x6c, 0x6c, 0x6f, 0x20, 0x57, 0x6f, 0x72, 0x6c, 0x64, 0x20, 0x66, 0x72, 0x6f, 0x6d
        /*0010*/ 	.byte	0x20, 0x74, 0x68, 0x65, 0x20, 0x47, 0x50, 0x55, 0x21, 0x0a, 0x00
.L_0:


//--------------------- .nv.shared.reserved.0     --------------------------
	.section	.nv.shared.reserved.0,"aw",@nobits
	.weak		__nv_reservedSMEM_offset_0_alias
	.size		__nv_reservedSMEM_offset_0_alias, 0, 64
	.other		__nv_reservedSMEM_offset_0_alias,@"STO_CUDA_RESERVED_SHARED STV_DEFAULT"
__nv_reservedSMEM_offset_0_alias:
	.zero		0
	.zero		64


//--------------------- .nv.constant0._Z13outputFromGPUv --------------------------
	.section	.nv.constant0._Z13outputFromGPUv,"a",@progbits
	.sectionflags	@""
	.align	4
.nv.constant0._Z13outputFromGPUv:
	.zero		896


//--------------------- SYMBOLS --------------------------

	.type		.nv.reservedSmem.offset0,@object
	.size		.nv.reservedSmem.offset0,0x4
	.type		vprintf,@function
